//
// Generated by NVIDIA NVVM Compiler
//
// Compiler Build ID: CL-36424714
// Cuda compilation tools, release 13.0, V13.0.88
// Based on NVVM 20.0.0
//

.version 9.0
.target sm_100
.address_size 64

	// .globl	mul

.visible .entry mul(
	.param .u64 .ptr .align 1 mul_param_0,
	.param .u64 .ptr .align 1 mul_param_1,
	.param .u64 .ptr .align 1 mul_param_2,
	.param .u32 mul_param_3
)
{


	ret;

}


// ===== COMPILED SASS (sm_100) =====

	.target	sm_100

	.elftype	@"ET_EXEC"


//--------------------- .note.nv.tkinfo           --------------------------
	.section	.note.nv.tkinfo,"",@"SHT_NOTE"
	.sectionflags	@"SHF_NOTE_NV_TKINFO"
	.tkinfo
        /*0018*/ 	.word	0x00000002
        /*0030*/ 	.string	""
        /*0030*/ 	.string	"ptxas"
        /*0030*/ 	.string	"Cuda compilation tools, release 13.0, V13.0.88"
        /*0030*/ 	.string	"Build cuda_13.0.r13.0/compiler.36424714_0"
        /*0030*/ 	.string	"-arch sm_100 -m 64 "



//--------------------- .note.nv.cuinfo           --------------------------
	.section	.note.nv.cuinfo,"",@"SHT_NOTE"
	.sectionflags	@"SHF_NOTE_NV_CUINFO"
        /*0018*/ 	.short	0x0002
        /*001a*/ 	.short	0x0064
        /*001c*/ 	.short	0x0082
	.zero		2


//--------------------- .nv.info                  --------------------------
	.section	.nv.info,"",@"SHT_CUDA_INFO"
	.align	4


	//----- nvinfo : EIATTR_REGCOUNT
	.align		4
        /*0000*/ 	.byte	0x04, 0x2f
        /*0002*/ 	.short	(.L_1 - .L_0)
	.align		4
.L_0:
        /*0004*/ 	.word	index@(mul)
        /*0008*/ 	.word	0x00000004


	//----- nvinfo : EIATTR_FRAME_SIZE
	.align		4
.L_1:
        /*000c*/ 	.byte	0x04, 0x11
        /*000e*/ 	.short	(.L_3 - .L_2)
	.align		4
.L_2:
        /*0010*/ 	.word	index@(mul)
        /*0014*/ 	.word	0x00000000


	//----- nvinfo : EIATTR_MIN_STACK_SIZE
	.align		4
.L_3:
        /*0018*/ 	.byte	0x04, 0x12
        /*001a*/ 	.short	(.L_5 - .L_4)
	.align		4
.L_4:
        /*001c*/ 	.word	index@(mul)
        /*0020*/ 	.word	0x00000000
.L_5:


//--------------------- .nv.compat                --------------------------
	.section	.nv.compat,"",@"SHT_CUDA_COMPAT_INFO"
	.align	4
        /*0000*/ 	.byte	0x02, 0x09, 0x00, 0x00, 0x02, 0x02, 0x01, 0x00, 0x02, 0x05, 0x05, 0x00, 0x03, 0x07, 0x01, 0x01
        /*0010*/ 	.byte	0x02, 0x03, 0x00, 0x00, 0x02, 0x06, 0x01, 0x00, 0x04, 0x0b, 0x08, 0x00, 0x09, 0x00, 0x00, 0x00
        /*0020*/ 	.byte	0x00, 0x00, 0x00, 0x00


//--------------------- .nv.info.mul              --------------------------
	.section	.nv.info.mul,"",@"SHT_CUDA_INFO"
	.sectionflags	@""
	.align	4


	//----- nvinfo : EIATTR_CUDA_API_VERSION
	.align		4
        /*0000*/ 	.byte	0x04, 0x37
        /*0002*/ 	.short	(.L_7 - .L_6)
.L_6:
        /*0004*/ 	.word	0x00000082


	//----- nvinfo : EIATTR_KPARAM_INFO
	.align		4
.L_7:
        /*0008*/ 	.byte	0x04, 0x17
        /*000a*/ 	.short	(.L_9 - .L_8)
.L_8:
        /*000c*/ 	.word	0x00000000
        /*0010*/ 	.short	0x0003
        /*0012*/ 	.short	0x0018
        /*0014*/ 	.byte	0x00, 0xf0, 0x11, 0x00


	//----- nvinfo : EIATTR_KPARAM_INFO
	.align		4
.L_9:
        /*0018*/ 	.byte	0x04, 0x17
        /*001a*/ 	.short	(.L_11 - .L_10)
.L_10:
        /*001c*/ 	.word	0x00000000
        /*0020*/ 	.short	0x0002
        /*0022*/ 	.short	0x0010
        /*0024*/ 	.byte	0x00, 0xf5, 0x21, 0x00


	//----- nvinfo : EIATTR_KPARAM_INFO
	.align		4
.L_11:
        /*0028*/ 	.byte	0x04, 0x17
        /*002a*/ 	.short	(.L_13 - .L_12)
.L_12:
        /*002c*/ 	.word	0x00000000
        /*0030*/ 	.short	0x0001
        /*0032*/ 	.short	0x0008
        /*0034*/ 	.byte	0x00, 0xf5, 0x21, 0x00


	//----- nvinfo : EIATTR_KPARAM_INFO
	.align		4
.L_13:
        /*0038*/ 	.byte	0x04, 0x17
        /*003a*/ 	.short	(.L_15 - .L_14)
.L_14:
        /*003c*/ 	.word	0x00000000
        /*0040*/ 	.short	0x0000
        /*0042*/ 	.short	0x0000
        /*0044*/ 	.byte	0x00, 0xf5, 0x21, 0x00


	//----- nvinfo : EIATTR_SPARSE_MMA_MASK
	.align		4
.L_15:
        /*0048*/ 	.byte	0x03, 0x50
        /*004a*/ 	.short	0x0000


	//----- nvinfo : EIATTR_MAXREG_COUNT
	.align		4
        /*004c*/ 	.byte	0x03, 0x1b
        /*004e*/ 	.short	0x00ff


	//----- nvinfo : EIATTR_MERCURY_ISA_VERSION
	.align		4
        /*0050*/ 	.byte	0x03, 0x5f
        /*0052*/ 	.short	0x0101


	//----- nvinfo : EIATTR_VRC_CTA_INIT_COUNT
	.align		4
        /*0054*/ 	.byte	0x02, 0x4a
	.zero		1
	.zero		1


	//----- nvinfo : EIATTR_EXIT_INSTR_OFFSETS
	.align		4
        /*0058*/ 	.byte	0x04, 0x1c
        /*005a*/ 	.short	(.L_17 - .L_16)


	//   ....[0]....
.L_16:
        /*005c*/ 	.word	0x00000010


	//----- nvinfo : EIATTR_CBANK_PARAM_SIZE
	.align		4
.L_17:
        /*0060*/ 	.byte	0x03, 0x19
        /*0062*/ 	.short	0x001c


	//----- nvinfo : EIATTR_PARAM_CBANK
	.align		4
        /*0064*/ 	.byte	0x04, 0x0a
        /*0066*/ 	.short	(.L_19 - .L_18)
	.align		4
.L_18:
        /*0068*/ 	.word	index@(.nv.constant0.mul)
        /*006c*/ 	.short	0x0380
        /*006e*/ 	.short	0x001c


	//----- nvinfo : EIATTR_SW_WAR
	.align		4
.L_19:
        /*0070*/ 	.byte	0x04, 0x36
        /*0072*/ 	.short	(.L_21 - .L_20)
.L_20:
        /*0074*/ 	.word	0x00000008
.L_21:


//--------------------- .nv.callgraph             --------------------------
	.section	.nv.callgraph,"",@"SHT_CUDA_CALLGRAPH"
	.align	4
	.sectionentsize	8
	.align		4
        /*0000*/ 	.word	0x00000000
	.align		4
        /*0004*/ 	.word	0xffffffff
	.align		4
        /*0008*/ 	.word	0x00000000
	.align		4
        /*000c*/ 	.word	0xfffffffe
	.align		4
        /*0010*/ 	.word	0x00000000
	.align		4
        /*0014*/ 	.word	0xfffffffd
	.align		4
        /*0018*/ 	.word	0x00000000
	.align		4
        /*001c*/ 	.word	0xfffffffc


//--------------------- .text.mul                 --------------------------
	.section	.text.mul,"ax",@progbits
	.align	128
        .global         mul
        .type           mul,@function
        .size           mul,(.L_x_1 - mul)
        .other          mul,@"STO_CUDA_ENTRY STV_DEFAULT"
mul:
.text.mul:
[----:B------:R-:W-:Y:S01]  /*0000*/  LDC R1, c[0x0][0x37c] ;  /* 0x0000df00ff017b82 */ /* 0x000fe20000000800 */
[----:B------:R-:W-:Y:S05]  /*0010*/  EXIT ;  /* 0x000000000000794d */ /* 0x000fea0003800000 */
.L_x_0:
[----:B------:R-:W-:-:S00]  /*0020*/  BRA `(.L_x_0) ;  /* 0xfffffffc00fc7947 */ /* 0x000fc0000383ffff */
[----:B------:R-:W-:-:S00]  /*0030*/  NOP ;  /* 0x0000000000007918 */ /* 0x000fc00000000000 */
        /* <DEDUP_REMOVED lines=12> */
.L_x_1:


//--------------------- .nv.shared.reserved.0     --------------------------
	.section	.nv.shared.reserved.0,"aw",@nobits
	.weak		__nv_reservedSMEM_offset_0_alias
	.size		__nv_reservedSMEM_offset_0_alias, 0, 64
	.other		__nv_reservedSMEM_offset_0_alias,@"STO_CUDA_RESERVED_SHARED STV_DEFAULT"
__nv_reservedSMEM_offset_0_alias:
	.zero		0
	.zero		64


//--------------------- .nv.constant0.mul         --------------------------
	.section	.nv.constant0.mul,"a",@progbits
	.sectionflags	@""
	.align	4
.nv.constant0.mul:
	.zero		924


//--------------------- SYMBOLS --------------------------

	.type		.nv.reservedSmem.offset0,@object
	.size		.nv.reservedSmem.offset0,0x4
